//
// Generated by NVIDIA NVVM Compiler
//
// Compiler Build ID: CL-36424714
// Cuda compilation tools, release 13.0, V13.0.88
// Based on NVVM 20.0.0
//

.version 9.0
.target sm_100
.address_size 64

	// .globl	_Z20sum_reduction_kernelPfS_
// _ZZ20sum_reduction_kernelPfS_E11partial_sum has been demoted

.visible .entry _Z20sum_reduction_kernelPfS_(
	.param .u64 .ptr .align 1 _Z20sum_reduction_kernelPfS__param_0,
	.param .u64 .ptr .align 1 _Z20sum_reduction_kernelPfS__param_1
)
{
	.reg .pred 	%p<6>;
	.reg .b32 	%r<38>;
	.reg .b32 	%f<9>;
	.reg .b64 	%rd<15>;
	// demoted variable
	.shared .align 4 .b8 _ZZ20sum_reduction_kernelPfS_E11partial_sum[1024];
	ld.param.u64 	%rd1, [_Z20sum_reduction_kernelPfS__param_0];
	ld.param.u64 	%rd2, [_Z20sum_reduction_kernelPfS__param_1];
	cvta.to.global.u64 	%rd3, %rd2;
	mov.u32 	%r1, %tid.x;
	mov.u32 	%r2, %ctaid.x;
	mov.u32 	%r37, %ntid.x;
	mul.lo.s32 	%r7, %r37, %r2;
	shl.b32 	%r8, %r7, 2;
	add.s32 	%r9, %r8, %r1;
	mul.wide.s32 	%rd4, %r9, 4;
	add.s64 	%rd5, %rd3, %rd4;
	ld.global.f32 	%f1, [%rd5];
	add.s32 	%r10, %r9, %r37;
	mul.wide.u32 	%rd6, %r10, 4;
	add.s64 	%rd7, %rd3, %rd6;
	ld.global.f32 	%f2, [%rd7];
	add.f32 	%f3, %f1, %f2;
	add.s32 	%r11, %r10, %r37;
	mul.wide.u32 	%rd8, %r11, 4;
	add.s64 	%rd9, %rd3, %rd8;
	ld.global.f32 	%f4, [%rd9];
	add.f32 	%f5, %f3, %f4;
	add.s32 	%r12, %r11, %r37;
	mul.wide.u32 	%rd10, %r12, 4;
	add.s64 	%rd11, %rd3, %rd10;
	ld.global.f32 	%f6, [%rd11];
	add.f32 	%f7, %f5, %f6;
	cvt.rzi.s32.f32 	%r13, %f7;
	shl.b32 	%r14, %r1, 2;
	mov.u32 	%r15, _ZZ20sum_reduction_kernelPfS_E11partial_sum;
	add.s32 	%r4, %r15, %r14;
	st.shared.u32 	[%r4], %r13;
	bar.sync 	0;
	setp.lt.u32 	%p1, %r37, 64;
	@%p1 bra 	$L__BB0_4;
$L__BB0_1:
	shr.u32 	%r6, %r37, 1;
	setp.ge.u32 	%p2, %r1, %r6;
	@%p2 bra 	$L__BB0_3;
	shl.b32 	%r16, %r6, 2;
	add.s32 	%r17, %r4, %r16;
	ld.shared.u32 	%r18, [%r17];
	ld.shared.u32 	%r19, [%r4];
	add.s32 	%r20, %r19, %r18;
	st.shared.u32 	[%r4], %r20;
$L__BB0_3:
	bar.sync 	0;
	setp.gt.u32 	%p3, %r37, 127;
	mov.u32 	%r37, %r6;
	@%p3 bra 	$L__BB0_1;
$L__BB0_4:
	setp.gt.u32 	%p4, %r1, 15;
	@%p4 bra 	$L__BB0_7;
	ld.volatile.shared.u32 	%r21, [%r4+64];
	ld.volatile.shared.u32 	%r22, [%r4];
	add.s32 	%r23, %r22, %r21;
	st.volatile.shared.u32 	[%r4], %r23;
	ld.volatile.shared.u32 	%r24, [%r4+32];
	ld.volatile.shared.u32 	%r25, [%r4];
	add.s32 	%r26, %r25, %r24;
	st.volatile.shared.u32 	[%r4], %r26;
	ld.volatile.shared.u32 	%r27, [%r4+16];
	ld.volatile.shared.u32 	%r28, [%r4];
	add.s32 	%r29, %r28, %r27;
	st.volatile.shared.u32 	[%r4], %r29;
	ld.volatile.shared.u32 	%r30, [%r4+8];
	ld.volatile.shared.u32 	%r31, [%r4];
	add.s32 	%r32, %r31, %r30;
	st.volatile.shared.u32 	[%r4], %r32;
	ld.volatile.shared.u32 	%r33, [%r4+4];
	ld.volatile.shared.u32 	%r34, [%r4];
	add.s32 	%r35, %r34, %r33;
	st.volatile.shared.u32 	[%r4], %r35;
	setp.ne.s32 	%p5, %r1, 0;
	@%p5 bra 	$L__BB0_7;
	ld.shared.u32 	%r36, [_ZZ20sum_reduction_kernelPfS_E11partial_sum];
	cvt.rn.f32.s32 	%f8, %r36;
	cvta.to.global.u64 	%rd12, %rd1;
	mul.wide.u32 	%rd13, %r2, 4;
	add.s64 	%rd14, %rd12, %rd13;
	st.global.f32 	[%rd14], %f8;
$L__BB0_7:
	ret;

}


// ===== COMPILED SASS (sm_100) =====

	.target	sm_100

	.elftype	@"ET_EXEC"


//--------------------- .note.nv.tkinfo           --------------------------
	.section	.note.nv.tkinfo,"",@"SHT_NOTE"
	.sectionflags	@"SHF_NOTE_NV_TKINFO"
	.tkinfo
        /*0018*/ 	.word	0x00000002
        /*0030*/ 	.string	""
        /*0030*/ 	.string	"ptxas"
        /*0030*/ 	.string	"Cuda compilation tools, release 13.0, V13.0.88"
        /*0030*/ 	.string	"Build cuda_13.0.r13.0/compiler.36424714_0"
        /*0030*/ 	.string	"-arch sm_100 -m 64 "



//--------------------- .note.nv.cuinfo           --------------------------
	.section	.note.nv.cuinfo,"",@"SHT_NOTE"
	.sectionflags	@"SHF_NOTE_NV_CUINFO"
        /*0018*/ 	.short	0x0002
        /*001a*/ 	.short	0x0064
        /*001c*/ 	.short	0x0082
	.zero		2


//--------------------- .nv.info                  --------------------------
	.section	.nv.info,"",@"SHT_CUDA_INFO"
	.align	4


	//----- nvinfo : EIATTR_REGCOUNT
	.align		4
        /*0000*/ 	.byte	0x04, 0x2f
        /*0002*/ 	.short	(.L_1 - .L_0)
	.align		4
.L_0:
        /*0004*/ 	.word	index@(_Z20sum_reduction_kernelPfS_)
        /*0008*/ 	.word	0x0000000e


	//----- nvinfo : EIATTR_FRAME_SIZE
	.align		4
.L_1:
        /*000c*/ 	.byte	0x04, 0x11
        /*000e*/ 	.short	(.L_3 - .L_2)
	.align		4
.L_2:
        /*0010*/ 	.word	index@(_Z20sum_reduction_kernelPfS_)
        /*0014*/ 	.word	0x00000000


	//----- nvinfo : EIATTR_MIN_STACK_SIZE
	.align		4
.L_3:
        /*0018*/ 	.byte	0x04, 0x12
        /*001a*/ 	.short	(.L_5 - .L_4)
	.align		4
.L_4:
        /*001c*/ 	.word	index@(_Z20sum_reduction_kernelPfS_)
        /*0020*/ 	.word	0x00000000
.L_5:


//--------------------- .nv.compat                --------------------------
	.section	.nv.compat,"",@"SHT_CUDA_COMPAT_INFO"
	.align	4
        /*0000*/ 	.byte	0x02, 0x09, 0x00, 0x00, 0x02, 0x02, 0x01, 0x00, 0x02, 0x05, 0x05, 0x00, 0x03, 0x07, 0x01, 0x01
        /*0010*/ 	.byte	0x02, 0x03, 0x00, 0x00, 0x02, 0x06, 0x01, 0x00, 0x04, 0x0b, 0x08, 0x00, 0x09, 0x00, 0x00, 0x00
        /*0020*/ 	.byte	0x00, 0x00, 0x00, 0x00


//--------------------- .nv.info._Z20sum_reduction_kernelPfS_ --------------------------
	.section	.nv.info._Z20sum_reduction_kernelPfS_,"",@"SHT_CUDA_INFO"
	.sectionflags	@""
	.align	4


	//----- nvinfo : EIATTR_CUDA_API_VERSION
	.align		4
        /*0000*/ 	.byte	0x04, 0x37
        /*0002*/ 	.short	(.L_7 - .L_6)
.L_6:
        /*0004*/ 	.word	0x00000082


	//----- nvinfo : EIATTR_KPARAM_INFO
	.align		4
.L_7:
        /*0008*/ 	.byte	0x04, 0x17
        /*000a*/ 	.short	(.L_9 - .L_8)
.L_8:
        /*000c*/ 	.word	0x00000000
        /*0010*/ 	.short	0x0001
        /*0012*/ 	.short	0x0008
        /*0014*/ 	.byte	0x00, 0xf5, 0x21, 0x00


	//----- nvinfo : EIATTR_KPARAM_INFO
	.align		4
.L_9:
        /*0018*/ 	.byte	0x04, 0x17
        /*001a*/ 	.short	(.L_11 - .L_10)
.L_10:
        /*001c*/ 	.word	0x00000000
        /*0020*/ 	.short	0x0000
        /*0022*/ 	.short	0x0000
        /*0024*/ 	.byte	0x00, 0xf5, 0x21, 0x00


	//----- nvinfo : EIATTR_SPARSE_MMA_MASK
	.align		4
.L_11:
        /*0028*/ 	.byte	0x03, 0x50
        /*002a*/ 	.short	0x0000


	//----- nvinfo : EIATTR_MAXREG_COUNT
	.align		4
        /*002c*/ 	.byte	0x03, 0x1b
        /*002e*/ 	.short	0x00ff


	//----- nvinfo : EIATTR_NUM_BARRIERS
	.align		4
        /*0030*/ 	.byte	0x02, 0x4c
        /*0032*/ 	.byte	0x01
	.zero		1


	//----- nvinfo : EIATTR_MERCURY_ISA_VERSION
	.align		4
        /*0034*/ 	.byte	0x03, 0x5f
        /*0036*/ 	.short	0x0101


	//----- nvinfo : EIATTR_VRC_CTA_INIT_COUNT
	.align		4
        /*0038*/ 	.byte	0x02, 0x4a
	.zero		1
	.zero		1


	//----- nvinfo : EIATTR_EXIT_INSTR_OFFSETS
	.align		4
        /*003c*/ 	.byte	0x04, 0x1c
        /*003e*/ 	.short	(.L_13 - .L_12)


	//   ....[0]....
.L_12:
        /*0040*/ 	.word	0x000002c0


	//   ....[1]....
        /*0044*/ 	.word	0x00000420


	//   ....[2]....
        /*0048*/ 	.word	0x000004b0


	//----- nvinfo : EIATTR_CBANK_PARAM_SIZE
	.align		4
.L_13:
        /*004c*/ 	.byte	0x03, 0x19
        /*004e*/ 	.short	0x0010


	//----- nvinfo : EIATTR_PARAM_CBANK
	.align		4
        /*0050*/ 	.byte	0x04, 0x0a
        /*0052*/ 	.short	(.L_15 - .L_14)
	.align		4
.L_14:
        /*0054*/ 	.word	index@(.nv.constant0._Z20sum_reduction_kernelPfS_)
        /*0058*/ 	.short	0x0380
        /*005a*/ 	.short	0x0010


	//----- nvinfo : EIATTR_SW_WAR
	.align		4
.L_15:
        /*005c*/ 	.byte	0x04, 0x36
        /*005e*/ 	.short	(.L_17 - .L_16)
.L_16:
        /*0060*/ 	.word	0x00000008
.L_17:


//--------------------- .nv.callgraph             --------------------------
	.section	.nv.callgraph,"",@"SHT_CUDA_CALLGRAPH"
	.align	4
	.sectionentsize	8
	.align		4
        /*0000*/ 	.word	0x00000000
	.align		4
        /*0004*/ 	.word	0xffffffff
	.align		4
        /*0008*/ 	.word	0x00000000
	.align		4
        /*000c*/ 	.word	0xfffffffe
	.align		4
        /*0010*/ 	.word	0x00000000
	.align		4
        /*0014*/ 	.word	0xfffffffd
	.align		4
        /*0018*/ 	.word	0x00000000
	.align		4
        /*001c*/ 	.word	0xfffffffc


//--------------------- .text._Z20sum_reduction_kernelPfS_ --------------------------
	.section	.text._Z20sum_reduction_kernelPfS_,"ax",@progbits
	.align	128
        .global         _Z20sum_reduction_kernelPfS_
        .type           _Z20sum_reduction_kernelPfS_,@function
        .size           _Z20sum_reduction_kernelPfS_,(.L_x_3 - _Z20sum_reduction_kernelPfS_)
        .other          _Z20sum_reduction_kernelPfS_,@"STO_CUDA_ENTRY STV_DEFAULT"
_Z20sum_reduction_kernelPfS_:
.text._Z20sum_reduction_kernelPfS_:
[----:B------:R-:W-:Y:S01]  /*0000*/  LDC R1, c[0x0][0x37c] ;  /* 0x0000df00ff017b82 */ /* 0x000fe20000000800 */
[----:B------:R-:W0:Y:S01]  /*0010*/  S2R R0, SR_CTAID.X ;  /* 0x0000000000007919 */ /* 0x000e220000002500 */
[----:B------:R-:W0:Y:S06]  /*0020*/  LDCU UR8, c[0x0][0x360] ;  /* 0x00006c00ff0877ac */ /* 0x000e2c0008000800 */
[----:B------:R-:W1:Y:S01]  /*0030*/  LDC.64 R10, c[0x0][0x388] ;  /* 0x0000e200ff0a7b82 */ /* 0x000e620000000a00 */
[----:B------:R-:W2:Y:S01]  /*0040*/  S2R R2, SR_TID.X ;  /* 0x0000000000027919 */ /* 0x000ea20000002100 */
[----:B------:R-:W3:Y:S01]  /*0050*/  LDCU.64 UR6, c[0x0][0x358] ;  /* 0x00006b00ff0677ac */ /* 0x000ee20008000a00 */
[----:B0-----:R-:W-:-:S05]  /*0060*/  IMAD R3, R0, UR8, RZ ;  /* 0x0000000800037c24 */ /* 0x001fca000f8e02ff */
[----:B--2---:R-:W-:-:S05]  /*0070*/  LEA R3, R3, R2, 0x2 ;  /* 0x0000000203037211 */ /* 0x004fca00078e10ff */
[C---:B------:R-:W-:Y:S02]  /*0080*/  VIADD R7, R3.reuse, UR8 ;  /* 0x0000000803077c36 */ /* 0x040fe40008000000 */
[----:B-1----:R-:W-:-:S03]  /*0090*/  IMAD.WIDE R4, R3, 0x4, R10 ;  /* 0x0000000403047825 */ /* 0x002fc600078e020a */
[C---:B------:R-:W-:Y:S01]  /*00a0*/  IADD3 R9, PT, PT, R7.reuse, UR8, RZ ;  /* 0x0000000807097c10 */ /* 0x040fe2000fffe0ff */
[--C-:B------:R-:W-:Y:S02]  /*00b0*/  IMAD.WIDE.U32 R6, R7, 0x4, R10.reuse ;  /* 0x0000000407067825 */ /* 0x100fe400078e000a */
[----:B---3--:R-:W2:Y:S02]  /*00c0*/  LDG.E R4, desc[UR6][R4.64] ;  /* 0x0000000604047981 */ /* 0x008ea4000c1e1900 */
[C---:B------:R-:W-:Y:S02]  /*00d0*/  VIADD R3, R9.reuse, UR8 ;  /* 0x0000000809037c36 */ /* 0x040fe40008000000 */
[--C-:B------:R-:W-:Y:S01]  /*00e0*/  IMAD.WIDE.U32 R8, R9, 0x4, R10.reuse ;  /* 0x0000000409087825 */ /* 0x100fe200078e000a */
[----:B------:R-:W2:Y:S03]  /*00f0*/  LDG.E R7, desc[UR6][R6.64] ;  /* 0x0000000606077981 */ /* 0x000ea6000c1e1900 */
[----:B------:R-:W-:-:S02]  /*0100*/  IMAD.WIDE.U32 R10, R3, 0x4, R10 ;  /* 0x00000004030a7825 */ /* 0x000fc400078e000a */
[----:B------:R-:W3:Y:S04]  /*0110*/  LDG.E R8, desc[UR6][R8.64] ;  /* 0x0000000608087981 */ /* 0x000ee8000c1e1900 */
[----:B------:R-:W4:Y:S01]  /*0120*/  LDG.E R10, desc[UR6][R10.64] ;  /* 0x000000060a0a7981 */ /* 0x000f22000c1e1900 */
[----:B------:R-:W0:Y:S01]  /*0130*/  S2UR UR5, SR_CgaCtaId ;  /* 0x00000000000579c3 */ /* 0x000e220000008800 */
[----:B------:R-:W-:Y:S01]  /*0140*/  UMOV UR4, 0x400 ;  /* 0x0000040000047882 */ /* 0x000fe20000000000 */
[----:B------:R-:W-:Y:S01]  /*0150*/  UISETP.GE.U32.AND UP0, UPT, UR8, 0x40, UPT ;  /* 0x000000400800788c */ /* 0x000fe2000bf06070 */
[----:B------:R-:W-:Y:S01]  /*0160*/  ISETP.GT.U32.AND P0, PT, R2, 0xf, PT ;  /* 0x0000000f0200780c */ /* 0x000fe20003f04070 */
[----:B0-----:R-:W-:Y:S01]  /*0170*/  ULEA UR4, UR5, UR4, 0x18 ;  /* 0x0000000405047291 */ /* 0x001fe2000f8ec0ff */
[----:B--2---:R-:W-:-:S05]  /*0180*/  FADD R3, R4, R7 ;  /* 0x0000000704037221 */ /* 0x004fca0000000000 */
[----:B------:R-:W-:Y:S01]  /*0190*/  LEA R4, R2, UR4, 0x2 ;  /* 0x0000000402047c11 */ /* 0x000fe2000f8e10ff */
[----:B---3--:R-:W-:-:S04]  /*01a0*/  FADD R3, R3, R8 ;  /* 0x0000000803037221 */ /* 0x008fc80000000000 */
[----:B----4-:R-:W-:-:S06]  /*01b0*/  FADD R3, R3, R10 ;  /* 0x0000000a03037221 */ /* 0x010fcc0000000000 */
[----:B------:R-:W0:Y:S02]  /*01c0*/  F2I.TRUNC.NTZ R3, R3 ;  /* 0x0000000300037305 */ /* 0x000e24000020f100 */
[----:B0-----:R0:W-:Y:S01]  /*01d0*/  STS [R4], R3 ;  /* 0x0000000304007388 */ /* 0x0011e20000000800 */
[----:B------:R-:W-:Y:S06]  /*01e0*/  BAR.SYNC.DEFER_BLOCKING 0x0 ;  /* 0x0000000000007b1d */ /* 0x000fec0000010000 */
[----:B------:R-:W-:Y:S05]  /*01f0*/  BRA.U !UP0, `(.L_x_0) ;  /* 0x0000000108307547 */ /* 0x000fea000b800000 */
[----:B0-----:R-:W-:-:S07]  /*0200*/  MOV R3, UR8 ;  /* 0x0000000800037c02 */ /* 0x001fce0008000f00 */
.L_x_1:
[----:B------:R-:W-:-:S04]  /*0210*/  SHF.R.U32.HI R9, RZ, 0x1, R3 ;  /* 0x00000001ff097819 */ /* 0x000fc80000011603 */
[----:B------:R-:W-:-:S13]  /*0220*/  ISETP.GE.U32.AND P1, PT, R2, R9, PT ;  /* 0x000000090200720c */ /* 0x000fda0003f26070 */
[----:B------:R-:W-:Y:S01]  /*0230*/  @!P1 IMAD R5, R9, 0x4, R4 ;  /* 0x0000000409059824 */ /* 0x000fe200078e0204 */
[----:B------:R-:W-:Y:S05]  /*0240*/  @!P1 LDS R6, [R4] ;  /* 0x0000000004069984 */ /* 0x000fea0000000800 */
[----:B------:R-:W0:Y:S02]  /*0250*/  @!P1 LDS R5, [R5] ;  /* 0x0000000005059984 */ /* 0x000e240000000800 */
[----:B0-----:R-:W-:-:S05]  /*0260*/  @!P1 IADD3 R7, PT, PT, R5, R6, RZ ;  /* 0x0000000605079210 */ /* 0x001fca0007ffe0ff */
[----:B------:R1:W-:Y:S01]  /*0270*/  @!P1 STS [R4], R7 ;  /* 0x0000000704009388 */ /* 0x0003e20000000800 */
[----:B------:R-:W-:Y:S01]  /*0280*/  BAR.SYNC.DEFER_BLOCKING 0x0 ;  /* 0x0000000000007b1d */ /* 0x000fe20000010000 */
[----:B------:R-:W-:Y:S01]  /*0290*/  ISETP.GT.U32.AND P1, PT, R3, 0x7f, PT ;  /* 0x0000007f0300780c */ /* 0x000fe20003f24070 */
[----:B------:R-:W-:-:S12]  /*02a0*/  IMAD.MOV.U32 R3, RZ, RZ, R9 ;  /* 0x000000ffff037224 */ /* 0x000fd800078e0009 */
[----:B-1----:R-:W-:Y:S05]  /*02b0*/  @P1 BRA `(.L_x_1) ;  /* 0xfffffffc00d41947 */ /* 0x002fea000383ffff */
.L_x_0:
[----:B------:R-:W-:Y:S05]  /*02c0*/  @P0 EXIT ;  /* 0x000000000000094d */ /* 0x000fea0003800000 */
[----:B0-----:R-:W-:Y:S01]  /*02d0*/  LDS R3, [R4+0x40] ;  /* 0x0000400004037984 */ /* 0x001fe20000000800 */
[----:B------:R-:W-:-:S03]  /*02e0*/  ISETP.NE.AND P0, PT, R2, RZ, PT ;  /* 0x000000ff0200720c */ /* 0x000fc60003f05270 */
[----:B------:R-:W0:Y:S02]  /*02f0*/  LDS R6, [R4] ;  /* 0x0000000004067984 */ /* 0x000e240000000800 */
[----:B0-----:R-:W-:-:S05]  /*0300*/  IADD3 R3, PT, PT, R3, R6, RZ ;  /* 0x0000000603037210 */ /* 0x001fca0007ffe0ff */
[----:B------:R-:W-:Y:S04]  /*0310*/  STS [R4], R3 ;  /* 0x0000000304007388 */ /* 0x000fe80000000800 */
[----:B------:R-:W-:Y:S04]  /*0320*/  LDS R5, [R4+0x20] ;  /* 0x0000200004057984 */ /* 0x000fe80000000800 */
[----:B------:R-:W0:Y:S02]  /*0330*/  LDS R6, [R4] ;  /* 0x0000000004067984 */ /* 0x000e240000000800 */
[----:B0-----:R-:W-:-:S05]  /*0340*/  IADD3 R5, PT, PT, R5, R6, RZ ;  /* 0x0000000605057210 */ /* 0x001fca0007ffe0ff */
[----:B------:R-:W-:Y:S04]  /*0350*/  STS [R4], R5 ;  /* 0x0000000504007388 */ /* 0x000fe80000000800 */
[----:B------:R-:W-:Y:S04]  /*0360*/  LDS R6, [R4+0x10] ;  /* 0x0000100004067984 */ /* 0x000fe80000000800 */
[----:B------:R-:W0:Y:S02]  /*0370*/  LDS R7, [R4] ;  /* 0x0000000004077984 */ /* 0x000e240000000800 */
[----:B0-----:R-:W-:-:S05]  /*0380*/  IMAD.IADD R7, R6, 0x1, R7 ;  /* 0x0000000106077824 */ /* 0x001fca00078e0207 */
[----:B------:R-:W-:Y:S04]  /*0390*/  STS [R4], R7 ;  /* 0x0000000704007388 */ /* 0x000fe80000000800 */
[----:B------:R-:W-:Y:S04]  /*03a0*/  LDS R6, [R4+0x8] ;  /* 0x0000080004067984 */ /* 0x000fe80000000800 */
[----:B------:R-:W0:Y:S02]  /*03b0*/  LDS R9, [R4] ;  /* 0x0000000004097984 */ /* 0x000e240000000800 */
[----:B0-----:R-:W-:-:S05]  /*03c0*/  IADD3 R9, PT, PT, R6, R9, RZ ;  /* 0x0000000906097210 */ /* 0x001fca0007ffe0ff */
[----:B------:R-:W-:Y:S04]  /*03d0*/  STS [R4], R9 ;  /* 0x0000000904007388 */ /* 0x000fe80000000800 */
[----:B------:R-:W-:Y:S04]  /*03e0*/  LDS R3, [R4+0x4] ;  /* 0x0000040004037984 */ /* 0x000fe80000000800 */
[----:B------:R-:W0:Y:S02]  /*03f0*/  LDS R6, [R4] ;  /* 0x0000000004067984 */ /* 0x000e240000000800 */
[----:B0-----:R-:W-:-:S05]  /*0400*/  IADD3 R3, PT, PT, R3, R6, RZ ;  /* 0x0000000603037210 */ /* 0x001fca0007ffe0ff */
[----:B------:R0:W-:Y:S01]  /*0410*/  STS [R4], R3 ;  /* 0x0000000304007388 */ /* 0x0001e20000000800 */
[----:B------:R-:W-:Y:S05]  /*0420*/  @P0 EXIT ;  /* 0x000000000000094d */ /* 0x000fea0003800000 */
[----:B------:R-:W1:Y:S01]  /*0430*/  S2UR UR5, SR_CgaCtaId ;  /* 0x00000000000579c3 */ /* 0x000e620000008800 */
[----:B------:R-:W-:-:S07]  /*0440*/  UMOV UR4, 0x400 ;  /* 0x0000040000047882 */ /* 0x000fce0000000000 */
[----:B0-----:R-:W0:Y:S01]  /*0450*/  LDC.64 R2, c[0x0][0x380] ;  /* 0x0000e000ff027b82 */ /* 0x001e220000000a00 */
[----:B-1----:R-:W-:Y:S01]  /*0460*/  ULEA UR4, UR5, UR4, 0x18 ;  /* 0x0000000405047291 */ /* 0x002fe2000f8ec0ff */
[----:B0-----:R-:W-:-:S08]  /*0470*/  IMAD.WIDE.U32 R2, R0, 0x4, R2 ;  /* 0x0000000400027825 */ /* 0x001fd000078e0002 */
[----:B------:R-:W0:Y:S02]  /*0480*/  LDS R4, [UR4] ;  /* 0x00000004ff047984 */ /* 0x000e240008000800 */
[----:B0-----:R-:W-:-:S05]  /*0490*/  I2FP.F32.S32 R5, R4 ;  /* 0x0000000400057245 */ /* 0x001fca0000201400 */
[----:B------:R-:W-:Y:S01]  /*04a0*/  STG.E desc[UR6][R2.64], R5 ;  /* 0x0000000502007986 */ /* 0x000fe2000c101906 */
[----:B------:R-:W-:Y:S05]  /*04b0*/  EXIT ;  /* 0x000000000000794d */ /* 0x000fea0003800000 */
.L_x_2:
[----:B------:R-:W-:-:S00]  /*04c0*/  BRA `(.L_x_2) ;  /* 0xfffffffc00fc7947 */ /* 0x000fc0000383ffff */
[----:B------:R-:W-:-:S00]  /*04d0*/  NOP ;  /* 0x0000000000007918 */ /* 0x000fc00000000000 */
        /* <DEDUP_REMOVED lines=10> */
.L_x_3:


//--------------------- .nv.shared._Z20sum_reduction_kernelPfS_ --------------------------
	.section	.nv.shared._Z20sum_reduction_kernelPfS_,"aw",@nobits
	.sectionflags	@""
	.align	4
.nv.shared._Z20sum_reduction_kernelPfS_:
	.zero		2048


//--------------------- .nv.shared.reserved.0     --------------------------
	.section	.nv.shared.reserved.0,"aw",@nobits
	.weak		__nv_reservedSMEM_offset_0_alias
	.size		__nv_reservedSMEM_offset_0_alias, 0, 64
	.other		__nv_reservedSMEM_offset_0_alias,@"STO_CUDA_RESERVED_SHARED STV_DEFAULT"
__nv_reservedSMEM_offset_0_alias:
	.zero		0
	.zero		64


//--------------------- .nv.constant0._Z20sum_reduction_kernelPfS_ --------------------------
	.section	.nv.constant0._Z20sum_reduction_kernelPfS_,"a",@progbits
	.sectionflags	@""
	.align	4
.nv.constant0._Z20sum_reduction_kernelPfS_:
	.zero		912


//--------------------- SYMBOLS --------------------------

	.type		.nv.reservedSmem.offset0,@object
	.size		.nv.reservedSmem.offset0,0x4
	.type		.nv.reservedSmem.cap,@object
	.size		.nv.reservedSmem.cap,0x4
